//
// Generated by NVIDIA NVVM Compiler
//
// Compiler Build ID: CL-36424714
// Cuda compilation tools, release 13.0, V13.0.88
// Based on NVVM 20.0.0
//

.version 9.0
.target sm_100
.address_size 64

	// .globl	_Z9matMulGPUPiS_S_i

.visible .entry _Z9matMulGPUPiS_S_i(
	.param .u64 .ptr .align 1 _Z9matMulGPUPiS_S_i_param_0,
	.param .u64 .ptr .align 1 _Z9matMulGPUPiS_S_i_param_1,
	.param .u64 .ptr .align 1 _Z9matMulGPUPiS_S_i_param_2,
	.param .u32 _Z9matMulGPUPiS_S_i_param_3
)
{
	.reg .pred 	%p<10>;
	.reg .b32 	%r<105>;
	.reg .b64 	%rd<67>;

	ld.param.u64 	%rd14, [_Z9matMulGPUPiS_S_i_param_0];
	ld.param.u64 	%rd15, [_Z9matMulGPUPiS_S_i_param_1];
	ld.param.u32 	%r30, [_Z9matMulGPUPiS_S_i_param_3];
	cvta.to.global.u64 	%rd1, %rd15;
	cvta.to.global.u64 	%rd2, %rd14;
	mov.u32 	%r31, %ctaid.y;
	mov.u32 	%r32, %ntid.y;
	mov.u32 	%r33, %tid.y;
	mad.lo.s32 	%r1, %r31, %r32, %r33;
	mov.u32 	%r34, %ctaid.x;
	mov.u32 	%r35, %ntid.x;
	mov.u32 	%r36, %tid.x;
	mad.lo.s32 	%r2, %r34, %r35, %r36;
	max.s32 	%r37, %r1, %r2;
	setp.ge.s32 	%p1, %r37, %r30;
	@%p1 bra 	$L__BB0_13;
	mul.lo.s32 	%r3, %r30, %r1;
	and.b32  	%r4, %r30, 7;
	setp.lt.u32 	%p2, %r30, 8;
	mov.b32 	%r99, 0;
	mov.u32 	%r104, %r99;
	@%p2 bra 	$L__BB0_4;
	and.b32  	%r99, %r30, 2147483640;
	neg.s32 	%r93, %r99;
	mul.wide.s32 	%rd16, %r30, 4;
	add.s64 	%rd3, %rd1, %rd16;
	shl.b32 	%r7, %r30, 3;
	mul.wide.s32 	%rd17, %r30, 8;
	add.s64 	%rd4, %rd1, %rd17;
	mul.wide.s32 	%rd18, %r30, 12;
	add.s64 	%rd5, %rd1, %rd18;
	mul.wide.s32 	%rd19, %r30, 16;
	add.s64 	%rd6, %rd1, %rd19;
	mul.wide.s32 	%rd20, %r30, 20;
	add.s64 	%rd7, %rd1, %rd20;
	mul.wide.s32 	%rd21, %r30, 24;
	add.s64 	%rd8, %rd1, %rd21;
	mul.wide.s32 	%rd22, %r30, 28;
	add.s64 	%rd9, %rd1, %rd22;
	mul.wide.u32 	%rd23, %r3, 4;
	add.s64 	%rd24, %rd23, %rd2;
	add.s64 	%rd66, %rd24, 16;
	mov.b32 	%r104, 0;
	mov.u32 	%r92, %r2;
$L__BB0_3:
	.pragma "nounroll";
	mul.wide.s32 	%rd25, %r92, 4;
	add.s64 	%rd26, %rd3, %rd25;
	add.s64 	%rd27, %rd4, %rd25;
	add.s64 	%rd28, %rd5, %rd25;
	add.s64 	%rd29, %rd6, %rd25;
	add.s64 	%rd30, %rd7, %rd25;
	add.s64 	%rd31, %rd8, %rd25;
	add.s64 	%rd32, %rd9, %rd25;
	add.s64 	%rd33, %rd1, %rd25;
	ld.global.u32 	%r41, [%rd66+-16];
	ld.global.u32 	%r42, [%rd33];
	mad.lo.s32 	%r43, %r42, %r41, %r104;
	ld.global.u32 	%r44, [%rd66+-12];
	ld.global.u32 	%r45, [%rd26];
	mad.lo.s32 	%r46, %r45, %r44, %r43;
	ld.global.u32 	%r47, [%rd66+-8];
	ld.global.u32 	%r48, [%rd27];
	mad.lo.s32 	%r49, %r48, %r47, %r46;
	ld.global.u32 	%r50, [%rd66+-4];
	ld.global.u32 	%r51, [%rd28];
	mad.lo.s32 	%r52, %r51, %r50, %r49;
	ld.global.u32 	%r53, [%rd66];
	ld.global.u32 	%r54, [%rd29];
	mad.lo.s32 	%r55, %r54, %r53, %r52;
	ld.global.u32 	%r56, [%rd66+4];
	ld.global.u32 	%r57, [%rd30];
	mad.lo.s32 	%r58, %r57, %r56, %r55;
	ld.global.u32 	%r59, [%rd66+8];
	ld.global.u32 	%r60, [%rd31];
	mad.lo.s32 	%r61, %r60, %r59, %r58;
	ld.global.u32 	%r62, [%rd66+12];
	ld.global.u32 	%r63, [%rd32];
	mad.lo.s32 	%r104, %r63, %r62, %r61;
	add.s32 	%r93, %r93, 8;
	add.s32 	%r92, %r92, %r7;
	add.s64 	%rd66, %rd66, 32;
	setp.ne.s32 	%p3, %r93, 0;
	@%p3 bra 	$L__BB0_3;
$L__BB0_4:
	setp.eq.s32 	%p4, %r4, 0;
	@%p4 bra 	$L__BB0_12;
	and.b32  	%r17, %r30, 3;
	setp.lt.u32 	%p5, %r4, 4;
	@%p5 bra 	$L__BB0_7;
	add.s32 	%r65, %r99, %r3;
	mul.wide.u32 	%rd34, %r65, 4;
	add.s64 	%rd35, %rd2, %rd34;
	ld.global.u32 	%r66, [%rd35];
	mad.lo.s32 	%r67, %r99, %r30, %r2;
	mul.wide.s32 	%rd36, %r67, 4;
	add.s64 	%rd37, %rd1, %rd36;
	ld.global.u32 	%r68, [%rd37];
	mad.lo.s32 	%r69, %r68, %r66, %r104;
	cvt.u64.u32 	%rd38, %r3;
	cvt.u64.u32 	%rd39, %r99;
	add.s64 	%rd40, %rd39, %rd38;
	shl.b64 	%rd41, %rd40, 2;
	add.s64 	%rd42, %rd2, %rd41;
	ld.global.u32 	%r70, [%rd42+4];
	mul.wide.s32 	%rd43, %r30, 4;
	add.s64 	%rd44, %rd37, %rd43;
	ld.global.u32 	%r71, [%rd44];
	mad.lo.s32 	%r72, %r71, %r70, %r69;
	ld.global.u32 	%r73, [%rd42+8];
	add.s64 	%rd45, %rd44, %rd43;
	ld.global.u32 	%r74, [%rd45];
	mad.lo.s32 	%r75, %r74, %r73, %r72;
	ld.global.u32 	%r76, [%rd42+12];
	add.s64 	%rd46, %rd45, %rd43;
	ld.global.u32 	%r77, [%rd46];
	mad.lo.s32 	%r104, %r77, %r76, %r75;
	add.s32 	%r99, %r99, 4;
$L__BB0_7:
	setp.eq.s32 	%p6, %r17, 0;
	@%p6 bra 	$L__BB0_12;
	setp.eq.s32 	%p7, %r17, 1;
	@%p7 bra 	$L__BB0_10;
	add.s32 	%r79, %r99, %r3;
	mul.wide.u32 	%rd47, %r79, 4;
	add.s64 	%rd48, %rd2, %rd47;
	ld.global.u32 	%r80, [%rd48];
	mad.lo.s32 	%r81, %r99, %r30, %r2;
	mul.wide.s32 	%rd49, %r81, 4;
	add.s64 	%rd50, %rd1, %rd49;
	ld.global.u32 	%r82, [%rd50];
	mad.lo.s32 	%r83, %r82, %r80, %r104;
	cvt.u64.u32 	%rd51, %r3;
	cvt.u64.u32 	%rd52, %r99;
	add.s64 	%rd53, %rd52, %rd51;
	shl.b64 	%rd54, %rd53, 2;
	add.s64 	%rd55, %rd2, %rd54;
	ld.global.u32 	%r84, [%rd55+4];
	mul.wide.s32 	%rd56, %r30, 4;
	add.s64 	%rd57, %rd50, %rd56;
	ld.global.u32 	%r85, [%rd57];
	mad.lo.s32 	%r104, %r85, %r84, %r83;
	add.s32 	%r99, %r99, 2;
$L__BB0_10:
	and.b32  	%r86, %r30, 1;
	setp.eq.b32 	%p8, %r86, 1;
	not.pred 	%p9, %p8;
	@%p9 bra 	$L__BB0_12;
	add.s32 	%r87, %r99, %r3;
	mul.wide.u32 	%rd58, %r87, 4;
	add.s64 	%rd59, %rd2, %rd58;
	ld.global.u32 	%r88, [%rd59];
	mad.lo.s32 	%r89, %r99, %r30, %r2;
	mul.wide.s32 	%rd60, %r89, 4;
	add.s64 	%rd61, %rd1, %rd60;
	ld.global.u32 	%r90, [%rd61];
	mad.lo.s32 	%r104, %r90, %r88, %r104;
$L__BB0_12:
	ld.param.u64 	%rd65, [_Z9matMulGPUPiS_S_i_param_2];
	add.s32 	%r91, %r3, %r2;
	cvta.to.global.u64 	%rd62, %rd65;
	mul.wide.s32 	%rd63, %r91, 4;
	add.s64 	%rd64, %rd62, %rd63;
	st.global.u32 	[%rd64], %r104;
$L__BB0_13:
	ret;

}


// ===== COMPILED SASS (sm_100) =====

	.target	sm_100

	.elftype	@"ET_EXEC"


//--------------------- .note.nv.tkinfo           --------------------------
	.section	.note.nv.tkinfo,"",@"SHT_NOTE"
	.sectionflags	@"SHF_NOTE_NV_TKINFO"
	.tkinfo
        /*0018*/ 	.word	0x00000002
        /*0030*/ 	.string	""
        /*0030*/ 	.string	"ptxas"
        /*0030*/ 	.string	"Cuda compilation tools, release 13.0, V13.0.88"
        /*0030*/ 	.string	"Build cuda_13.0.r13.0/compiler.36424714_0"
        /*0030*/ 	.string	"-arch sm_100 -m 64 "



//--------------------- .note.nv.cuinfo           --------------------------
	.section	.note.nv.cuinfo,"",@"SHT_NOTE"
	.sectionflags	@"SHF_NOTE_NV_CUINFO"
        /*0018*/ 	.short	0x0002
        /*001a*/ 	.short	0x0064
        /*001c*/ 	.short	0x0082
	.zero		2


//--------------------- .nv.info                  --------------------------
	.section	.nv.info,"",@"SHT_CUDA_INFO"
	.align	4


	//----- nvinfo : EIATTR_REGCOUNT
	.align		4
        /*0000*/ 	.byte	0x04, 0x2f
        /*0002*/ 	.short	(.L_1 - .L_0)
	.align		4
.L_0:
        /*0004*/ 	.word	index@(_Z9matMulGPUPiS_S_i)
        /*0008*/ 	.word	0x0000001e


	//----- nvinfo : EIATTR_FRAME_SIZE
	.align		4
.L_1:
        /*000c*/ 	.byte	0x04, 0x11
        /*000e*/ 	.short	(.L_3 - .L_2)
	.align		4
.L_2:
        /*0010*/ 	.word	index@(_Z9matMulGPUPiS_S_i)
        /*0014*/ 	.word	0x00000000


	//----- nvinfo : EIATTR_MIN_STACK_SIZE
	.align		4
.L_3:
        /*0018*/ 	.byte	0x04, 0x12
        /*001a*/ 	.short	(.L_5 - .L_4)
	.align		4
.L_4:
        /*001c*/ 	.word	index@(_Z9matMulGPUPiS_S_i)
        /*0020*/ 	.word	0x00000000
.L_5:


//--------------------- .nv.compat                --------------------------
	.section	.nv.compat,"",@"SHT_CUDA_COMPAT_INFO"
	.align	4
        /*0000*/ 	.byte	0x02, 0x09, 0x00, 0x00, 0x02, 0x02, 0x01, 0x00, 0x02, 0x05, 0x05, 0x00, 0x03, 0x07, 0x01, 0x01
        /*0010*/ 	.byte	0x02, 0x03, 0x00, 0x00, 0x02, 0x06, 0x01, 0x00, 0x04, 0x0b, 0x08, 0x00, 0x09, 0x00, 0x00, 0x00
        /*0020*/ 	.byte	0x00, 0x00, 0x00, 0x00


//--------------------- .nv.info._Z9matMulGPUPiS_S_i --------------------------
	.section	.nv.info._Z9matMulGPUPiS_S_i,"",@"SHT_CUDA_INFO"
	.sectionflags	@""
	.align	4


	//----- nvinfo : EIATTR_CUDA_API_VERSION
	.align		4
        /*0000*/ 	.byte	0x04, 0x37
        /*0002*/ 	.short	(.L_7 - .L_6)
.L_6:
        /*0004*/ 	.word	0x00000082


	//----- nvinfo : EIATTR_KPARAM_INFO
	.align		4
.L_7:
        /*0008*/ 	.byte	0x04, 0x17
        /*000a*/ 	.short	(.L_9 - .L_8)
.L_8:
        /*000c*/ 	.word	0x00000000
        /*0010*/ 	.short	0x0003
        /*0012*/ 	.short	0x0018
        /*0014*/ 	.byte	0x00, 0xf0, 0x11, 0x00


	//----- nvinfo : EIATTR_KPARAM_INFO
	.align		4
.L_9:
        /*0018*/ 	.byte	0x04, 0x17
        /*001a*/ 	.short	(.L_11 - .L_10)
.L_10:
        /*001c*/ 	.word	0x00000000
        /*0020*/ 	.short	0x0002
        /*0022*/ 	.short	0x0010
        /*0024*/ 	.byte	0x00, 0xf5, 0x21, 0x00


	//----- nvinfo : EIATTR_KPARAM_INFO
	.align		4
.L_11:
        /*0028*/ 	.byte	0x04, 0x17
        /*002a*/ 	.short	(.L_13 - .L_12)
.L_12:
        /*002c*/ 	.word	0x00000000
        /*0030*/ 	.short	0x0001
        /*0032*/ 	.short	0x0008
        /*0034*/ 	.byte	0x00, 0xf5, 0x21, 0x00


	//----- nvinfo : EIATTR_KPARAM_INFO
	.align		4
.L_13:
        /*0038*/ 	.byte	0x04, 0x17
        /*003a*/ 	.short	(.L_15 - .L_14)
.L_14:
        /*003c*/ 	.word	0x00000000
        /*0040*/ 	.short	0x0000
        /*0042*/ 	.short	0x0000
        /*0044*/ 	.byte	0x00, 0xf5, 0x21, 0x00


	//----- nvinfo : EIATTR_SPARSE_MMA_MASK
	.align		4
.L_15:
        /*0048*/ 	.byte	0x03, 0x50
        /*004a*/ 	.short	0x0000


	//----- nvinfo : EIATTR_MAXREG_COUNT
	.align		4
        /*004c*/ 	.byte	0x03, 0x1b
        /*004e*/ 	.short	0x00ff


	//----- nvinfo : EIATTR_MERCURY_ISA_VERSION
	.align		4
        /*0050*/ 	.byte	0x03, 0x5f
        /*0052*/ 	.short	0x0101


	//----- nvinfo : EIATTR_VRC_CTA_INIT_COUNT
	.align		4
        /*0054*/ 	.byte	0x02, 0x4a
	.zero		1
	.zero		1


	//----- nvinfo : EIATTR_EXIT_INSTR_OFFSETS
	.align		4
        /*0058*/ 	.byte	0x04, 0x1c
        /*005a*/ 	.short	(.L_17 - .L_16)


	//   ....[0]....
.L_16:
        /*005c*/ 	.word	0x000000c0


	//   ....[1]....
        /*0060*/ 	.word	0x00000a90


	//----- nvinfo : EIATTR_CBANK_PARAM_SIZE
	.align		4
.L_17:
        /*0064*/ 	.byte	0x03, 0x19
        /*0066*/ 	.short	0x001c


	//----- nvinfo : EIATTR_PARAM_CBANK
	.align		4
        /*0068*/ 	.byte	0x04, 0x0a
        /*006a*/ 	.short	(.L_19 - .L_18)
	.align		4
.L_18:
        /*006c*/ 	.word	index@(.nv.constant0._Z9matMulGPUPiS_S_i)
        /*0070*/ 	.short	0x0380
        /*0072*/ 	.short	0x001c


	//----- nvinfo : EIATTR_SW_WAR
	.align		4
.L_19:
        /*0074*/ 	.byte	0x04, 0x36
        /*0076*/ 	.short	(.L_21 - .L_20)
.L_20:
        /*0078*/ 	.word	0x00000008
.L_21:


//--------------------- .nv.callgraph             --------------------------
	.section	.nv.callgraph,"",@"SHT_CUDA_CALLGRAPH"
	.align	4
	.sectionentsize	8
	.align		4
        /*0000*/ 	.word	0x00000000
	.align		4
        /*0004*/ 	.word	0xffffffff
	.align		4
        /*0008*/ 	.word	0x00000000
	.align		4
        /*000c*/ 	.word	0xfffffffe
	.align		4
        /*0010*/ 	.word	0x00000000
	.align		4
        /*0014*/ 	.word	0xfffffffd
	.align		4
        /*0018*/ 	.word	0x00000000
	.align		4
        /*001c*/ 	.word	0xfffffffc


//--------------------- .text._Z9matMulGPUPiS_S_i --------------------------
	.section	.text._Z9matMulGPUPiS_S_i,"ax",@progbits
	.align	128
        .global         _Z9matMulGPUPiS_S_i
        .type           _Z9matMulGPUPiS_S_i,@function
        .size           _Z9matMulGPUPiS_S_i,(.L_x_5 - _Z9matMulGPUPiS_S_i)
        .other          _Z9matMulGPUPiS_S_i,@"STO_CUDA_ENTRY STV_DEFAULT"
_Z9matMulGPUPiS_S_i:
.text._Z9matMulGPUPiS_S_i:
[----:B------:R-:W-:Y:S01]  /*0000*/  LDC R1, c[0x0][0x37c] ;  /* 0x0000df00ff017b82 */ /* 0x000fe20000000800 */
[----:B------:R-:W0:Y:S07]  /*0010*/  S2R R0, SR_TID.Y ;  /* 0x0000000000007919 */ /* 0x000e2e0000002200 */
[----:B------:R-:W0:Y:S01]  /*0020*/  S2UR UR4, SR_CTAID.Y ;  /* 0x00000000000479c3 */ /* 0x000e220000002600 */
[----:B------:R-:W1:Y:S01]  /*0030*/  LDCU UR20, c[0x0][0x398] ;  /* 0x00007300ff1477ac */ /* 0x000e620008000800 */
[----:B------:R-:W2:Y:S06]  /*0040*/  S2R R3, SR_TID.X ;  /* 0x0000000000037919 */ /* 0x000eac0000002100 */
[----:B------:R-:W0:Y:S08]  /*0050*/  LDC R13, c[0x0][0x364] ;  /* 0x0000d900ff0d7b82 */ /* 0x000e300000000800 */
[----:B------:R-:W2:Y:S08]  /*0060*/  S2UR UR5, SR_CTAID.X ;  /* 0x00000000000579c3 */ /* 0x000eb00000002500 */
[----:B------:R-:W2:Y:S01]  /*0070*/  LDC R2, c[0x0][0x360] ;  /* 0x0000d800ff027b82 */ /* 0x000ea20000000800 */
[----:B0-----:R-:W-:-:S02]  /*0080*/  IMAD R13, R13, UR4, R0 ;  /* 0x000000040d0d7c24 */ /* 0x001fc4000f8e0200 */
[----:B--2---:R-:W-:-:S05]  /*0090*/  IMAD R0, R2, UR5, R3 ;  /* 0x0000000502007c24 */ /* 0x004fca000f8e0203 */
[----:B------:R-:W-:-:S04]  /*00a0*/  VIMNMX R2, PT, PT, R13, R0, !PT ;  /* 0x000000000d027248 */ /* 0x000fc80007fe0100 */
[----:B-1----:R-:W-:-:S13]  /*00b0*/  ISETP.GE.AND P0, PT, R2, UR20, PT ;  /* 0x0000001402007c0c */ /* 0x002fda000bf06270 */
[----:B------:R-:W-:Y:S05]  /*00c0*/  @P0 EXIT ;  /* 0x000000000000094d */ /* 0x000fea0003800000 */
[----:B------:R-:W-:Y:S01]  /*00d0*/  UISETP.GE.U32.AND UP0, UPT, UR20, 0x8, UPT ;  /* 0x000000081400788c */ /* 0x000fe2000bf06070 */
[----:B------:R-:W-:Y:S02]  /*00e0*/  HFMA2 R12, -RZ, RZ, 0, 0 ;  /* 0x00000000ff0c7431 */ /* 0x000fe400000001ff */
[----:B------:R-:W-:Y:S01]  /*00f0*/  IMAD R13, R13, UR20, RZ ;  /* 0x000000140d0d7c24 */ /* 0x000fe2000f8e02ff */
[----:B------:R-:W-:Y:S01]  /*0100*/  UMOV UR4, URZ ;  /* 0x000000ff00047c82 */ /* 0x000fe20008000000 */
[----:B------:R-:W0:Y:S04]  /*0110*/  LDCU.64 UR18, c[0x0][0x358] ;  /* 0x00006b00ff1277ac */ /* 0x000e280008000a00 */
[----:B------:R-:W-:Y:S05]  /*0120*/  BRA.U !UP0, `(.L_x_0) ;  /* 0x0000000508047547 */ /* 0x000fea000b800000 */
[----:B------:R-:W1:Y:S01]  /*0130*/  LDCU.128 UR24, c[0x0][0x380] ;  /* 0x00007000ff1877ac */ /* 0x000e620008000c00 */
[----:B------:R-:W-:Y:S02]  /*0140*/  MOV R12, RZ ;  /* 0x000000ff000c7202 */ /* 0x000fe40000000f00 */
[----:B------:R-:W-:Y:S01]  /*0150*/  MOV R14, R0 ;  /* 0x00000000000e7202 */ /* 0x000fe20000000f00 */
[----:B------:R-:W-:-:S04]  /*0160*/  ULOP3.LUT UR4, UR20, 0x7ffffff8, URZ, 0xc0, !UPT ;  /* 0x7ffffff814047892 */ /* 0x000fc8000f8ec0ff */
[----:B------:R-:W-:Y:S01]  /*0170*/  UIADD3 UR5, UPT, UPT, -UR4, URZ, URZ ;  /* 0x000000ff04057290 */ /* 0x000fe2000fffe1ff */
[----:B-1----:R-:W-:Y:S01]  /*0180*/  MOV R2, UR24 ;  /* 0x0000001800027c02 */ /* 0x002fe20008000f00 */
[----:B------:R-:W-:Y:S01]  /*0190*/  UIMAD.WIDE UR6, UR20, 0x8, UR26 ;  /* 0x00000008140678a5 */ /* 0x000fe2000f8e021a */
[----:B------:R-:W-:Y:S01]  /*01a0*/  MOV R3, UR25 ;  /* 0x0000001900037c02 */ /* 0x000fe20008000f00 */
[----:B------:R-:W-:Y:S02]  /*01b0*/  UIMAD.WIDE UR8, UR20, 0xc, UR26 ;  /* 0x0000000c140878a5 */ /* 0x000fe4000f8e021a */
[----:B------:R-:W-:Y:S01]  /*01c0*/  UIMAD.WIDE UR10, UR20, 0x10, UR26 ;  /* 0x00000010140a78a5 */ /* 0x000fe2000f8e021a */
[----:B------:R-:W-:Y:S01]  /*01d0*/  IMAD.WIDE.U32 R2, R13, 0x4, R2 ;  /* 0x000000040d027825 */ /* 0x000fe200078e0002 */
[----:B------:R-:W-:Y:S02]  /*01e0*/  UIMAD.WIDE UR12, UR20, 0x14, UR26 ;  /* 0x00000014140c78a5 */ /* 0x000fe4000f8e021a */
[----:B------:R-:W-:Y:S01]  /*01f0*/  UIMAD.WIDE UR14, UR20, 0x18, UR26 ;  /* 0x00000018140e78a5 */ /* 0x000fe2000f8e021a */
[----:B------:R-:W-:Y:S01]  /*0200*/  IADD3 R2, P0, PT, R2, 0x10, RZ ;  /* 0x0000001002027810 */ /* 0x000fe20007f1e0ff */
[----:B------:R-:W-:-:S03]  /*0210*/  UIMAD.WIDE UR16, UR20, 0x1c, UR26 ;  /* 0x0000001c141078a5 */ /* 0x000fc6000f8e021a */
[----:B------:R-:W-:-:S09]  /*0220*/  IADD3.X R3, PT, PT, RZ, R3, RZ, P0, !PT ;  /* 0x00000003ff037210 */ /* 0x000fd200007fe4ff */
.L_x_1:
[----:B------:R-:W-:Y:S01]  /*0230*/  UIMAD.WIDE UR22, UR20, 0x4, UR26 ;  /* 0x00000004141678a5 */ /* 0x000fe2000f8e021a */
[----:B------:R-:W-:Y:S02]  /*0240*/  IMAD.MOV.U32 R23, RZ, RZ, 0x4 ;  /* 0x00000004ff177424 */ /* 0x000fe400078e00ff */
[----:B------:R-:W-:Y:S01]  /*0250*/  HFMA2 R11, -RZ, RZ, 0, 2.384185791015625e-07 ;  /* 0x00000004ff0b7431 */ /* 0x000fe200000001ff */
[----:B------:R-:W-:Y:S01]  /*0260*/  MOV R25, 0x4 ;  /* 0x0000000400197802 */ /* 0x000fe20000000f00 */
[----:B0-----:R-:W2:Y:S01]  /*0270*/  LDG.E R21, desc[UR18][R2.64+-0x10] ;  /* 0xfffff01202157981 */ /* 0x001ea2000c1e1900 */
[C---:B------:R-:W-:Y:S01]  /*0280*/  IMAD.WIDE R22, R14.reuse, R23, UR26 ;  /* 0x0000001a0e167e25 */ /* 0x040fe2000f8e0217 */
[----:B------:R-:W-:Y:S02]  /*0290*/  MOV R8, UR22 ;  /* 0x0000001600087c02 */ /* 0x000fe40008000f00 */
[----:B------:R-:W-:Y:S01]  /*02a0*/  MOV R9, UR23 ;  /* 0x0000001700097c02 */ /* 0x000fe20008000f00 */
[----:B------:R-:W3:Y:S02]  /*02b0*/  LDG.E R19, desc[UR18][R2.64+-0xc] ;  /* 0xfffff41202137981 */ /* 0x000ee4000c1e1900 */
[----:B------:R-:W-:-:S02]  /*02c0*/  IMAD.WIDE R8, R14, 0x4, R8 ;  /* 0x000000040e087825 */ /* 0x000fc400078e0208 */
[----:B------:R-:W2:Y:S01]  /*02d0*/  LDG.E R22, desc[UR18][R22.64] ;  /* 0x0000001216167981 */ /* 0x000ea2000c1e1900 */
[----:B------:R-:W-:Y:S01]  /*02e0*/  MOV R5, 0x4 ;  /* 0x0000000400057802 */ /* 0x000fe20000000f00 */
[C---:B------:R-:W-:Y:S02]  /*02f0*/  IMAD.WIDE R24, R14.reuse, R25, UR6 ;  /* 0x000000060e187e25 */ /* 0x040fe4000f8e0219 */
[----:B------:R0:W3:Y:S02]  /*0300*/  LDG.E R20, desc[UR18][R8.64] ;  /* 0x0000001208147981 */ /* 0x0000e4000c1e1900 */
[----:B------:R-:W-:Y:S02]  /*0310*/  IMAD.WIDE R10, R14, R11, UR8 ;  /* 0x000000080e0a7e25 */ /* 0x000fe4000f8e020b */
[----:B------:R-:W4:Y:S04]  /*0320*/  LDG.E R18, desc[UR18][R24.64] ;  /* 0x0000001218127981 */ /* 0x000f28000c1e1900 */
[----:B------:R-:W4:Y:S01]  /*0330*/  LDG.E R17, desc[UR18][R2.64+-0x8] ;  /* 0xfffff81202117981 */ /* 0x000f22000c1e1900 */
[----:B0-----:R-:W-:-:S02]  /*0340*/  HFMA2 R9, -RZ, RZ, 0, 2.384185791015625e-07 ;  /* 0x00000004ff097431 */ /* 0x001fc400000001ff */
[----:B------:R-:W-:Y:S01]  /*0350*/  IMAD.MOV.U32 R7, RZ, RZ, 0x4 ;  /* 0x00000004ff077424 */ /* 0x000fe200078e00ff */
[----:B------:R0:W5:Y:S01]  /*0360*/  LDG.E R16, desc[UR18][R10.64] ;  /* 0x000000120a107981 */ /* 0x000162000c1e1900 */
[----:B------:R-:W-:-:S03]  /*0370*/  IMAD.WIDE R4, R14, R5, UR10 ;  /* 0x0000000a0e047e25 */ /* 0x000fc6000f8e0205 */
[----:B------:R-:W5:Y:S01]  /*0380*/  LDG.E R15, desc[UR18][R2.64+-0x4] ;  /* 0xfffffc12020f7981 */ /* 0x000f62000c1e1900 */
[C---:B------:R-:W-:Y:S01]  /*0390*/  IMAD.WIDE R6, R14.reuse, R7, UR12 ;  /* 0x0000000c0e067e25 */ /* 0x040fe2000f8e0207 */
[----:B------:R-:W-:Y:S02]  /*03a0*/  MOV R27, 0x4 ;  /* 0x00000004001b7802 */ /* 0x000fe40000000f00 */
[----:B------:R1:W5:Y:S01]  /*03b0*/  LDG.E R4, desc[UR18][R4.64] ;  /* 0x0000001204047981 */ /* 0x000362000c1e1900 */
[----:B------:R-:W-:-:S03]  /*03c0*/  IMAD.WIDE R8, R14, R9, UR14 ;  /* 0x0000000e0e087e25 */ /* 0x000fc6000f8e0209 */
[----:B------:R-:W5:Y:S01]  /*03d0*/  LDG.E R23, desc[UR18][R2.64] ;  /* 0x0000001202177981 */ /* 0x000f62000c1e1900 */
[----:B0-----:R-:W-:-:S03]  /*03e0*/  IMAD.WIDE R10, R14, R27, UR16 ;  /* 0x000000100e0a7e25 */ /* 0x001fc6000f8e021b */
[----:B------:R-:W5:Y:S04]  /*03f0*/  LDG.E R7, desc[UR18][R6.64] ;  /* 0x0000001206077981 */ /* 0x000f68000c1e1900 */
[----:B------:R-:W5:Y:S04]  /*0400*/  LDG.E R24, desc[UR18][R2.64+0x4] ;  /* 0x0000041202187981 */ /* 0x000f68000c1e1900 */
[----:B------:R-:W5:Y:S04]  /*0410*/  LDG.E R8, desc[UR18][R8.64] ;  /* 0x0000001208087981 */ /* 0x000f68000c1e1900 */
[----:B------:R-:W5:Y:S04]  /*0420*/  LDG.E R25, desc[UR18][R2.64+0x8] ;  /* 0x0000081202197981 */ /* 0x000f68000c1e1900 */
[----:B------:R-:W5:Y:S04]  /*0430*/  LDG.E R10, desc[UR18][R10.64] ;  /* 0x000000120a0a7981 */ /* 0x000f68000c1e1900 */
[----:B------:R0:W5:Y:S01]  /*0440*/  LDG.E R27, desc[UR18][R2.64+0xc] ;  /* 0x00000c12021b7981 */ /* 0x000162000c1e1900 */
[----:B------:R-:W-:-:S04]  /*0450*/  UIADD3 UR5, UPT, UPT, UR5, 0x8, URZ ;  /* 0x0000000805057890 */ /* 0x000fc8000fffe0ff */
[----:B------:R-:W-:Y:S01]  /*0460*/  UISETP.NE.AND UP0, UPT, UR5, URZ, UPT ;  /* 0x000000ff0500728c */ /* 0x000fe2000bf05270 */
[----:B-1----:R-:W-:Y:S02]  /*0470*/  MOV R5, UR20 ;  /* 0x0000001400057c02 */ /* 0x002fe40008000f00 */
[----:B0-----:R-:W-:Y:S02]  /*0480*/  IADD3 R2, P0, PT, R2, 0x20, RZ ;  /* 0x0000002002027810 */ /* 0x001fe40007f1e0ff */
[----:B------:R-:W-:Y:S02]  /*0490*/  LEA R14, R5, R14, 0x3 ;  /* 0x0000000e050e7211 */ /* 0x000fe400078e18ff */
[----:B------:R-:W-:Y:S01]  /*04a0*/  IADD3.X R3, PT, PT, RZ, R3, RZ, P0, !PT ;  /* 0x00000003ff037210 */ /* 0x000fe200007fe4ff */
[----:B--2---:R-:W-:-:S04]  /*04b0*/  IMAD R21, R21, R22, R12 ;  /* 0x0000001615157224 */ /* 0x004fc800078e020c */
[----:B---3--:R-:W-:-:S04]  /*04c0*/  IMAD R19, R19, R20, R21 ;  /* 0x0000001413137224 */ /* 0x008fc800078e0215 */
[----:B----4-:R-:W-:-:S04]  /*04d0*/  IMAD R17, R17, R18, R19 ;  /* 0x0000001211117224 */ /* 0x010fc800078e0213 */
[----:B-----5:R-:W-:-:S04]  /*04e0*/  IMAD R15, R15, R16, R17 ;  /* 0x000000100f0f7224 */ /* 0x020fc800078e0211 */
[----:B------:R-:W-:-:S04]  /*04f0*/  IMAD R4, R23, R4, R15 ;  /* 0x0000000417047224 */ /* 0x000fc800078e020f */
[----:B------:R-:W-:-:S04]  /*0500*/  IMAD R4, R24, R7, R4 ;  /* 0x0000000718047224 */ /* 0x000fc800078e0204 */
[----:B------:R-:W-:-:S04]  /*0510*/  IMAD R4, R25, R8, R4 ;  /* 0x0000000819047224 */ /* 0x000fc800078e0204 */
[----:B------:R-:W-:Y:S01]  /*0520*/  IMAD R12, R27, R10, R4 ;  /* 0x0000000a1b0c7224 */ /* 0x000fe200078e0204 */
[----:B------:R-:W-:Y:S06]  /*0530*/  BRA.U UP0, `(.L_x_1) ;  /* 0xfffffffd003c7547 */ /* 0x000fec000b83ffff */
.L_x_0:
[----:B------:R-:W-:-:S04]  /*0540*/  ULOP3.LUT UR6, UR20, 0x7, URZ, 0xc0, !UPT ;  /* 0x0000000714067892 */ /* 0x000fc8000f8ec0ff */
[----:B------:R-:W-:-:S09]  /*0550*/  UISETP.NE.AND UP0, UPT, UR6, URZ, UPT ;  /* 0x000000ff0600728c */ /* 0x000fd2000bf05270 */
[----:B------:R-:W-:Y:S05]  /*0560*/  BRA.U !UP0, `(.L_x_2) ;  /* 0x0000000508387547 */ /* 0x000fea000b800000 */
[----:B------:R-:W-:Y:S02]  /*0570*/  UISETP.GE.U32.AND UP0, UPT, UR6, 0x4, UPT ;  /* 0x000000040600788c */ /* 0x000fe4000bf06070 */
[----:B------:R-:W-:-:S04]  /*0580*/  ULOP3.LUT UR5, UR20, 0x3, URZ, 0xc0, !UPT ;  /* 0x0000000314057892 */ /* 0x000fc8000f8ec0ff */
[----:B------:R-:W-:-:S03]  /*0590*/  UISETP.NE.AND UP1, UPT, UR5, URZ, UPT ;  /* 0x000000ff0500728c */ /* 0x000fc6000bf25270 */
[----:B------:R-:W-:Y:S08]  /*05a0*/  BRA.U !UP0, `(.L_x_3) ;  /* 0x00000001087c7547 */ /* 0x000ff0000b800000 */
[----:B------:R-:W1:Y:S01]  /*05b0*/  LDC.64 R6, c[0x0][0x388] ;  /* 0x0000e200ff067b82 */ /* 0x000e620000000a00 */
[----:B------:R-:W2:Y:S01]  /*05c0*/  LDCU.64 UR6, c[0x0][0x380] ;  /* 0x00007000ff0677ac */ /* 0x000ea20008000a00 */
[----:B------:R-:W-:Y:S01]  /*05d0*/  IMAD.U32 R9, RZ, RZ, UR4 ;  /* 0x00000004ff097e24 */ /* 0x000fe2000f8e00ff */
[C---:B------:R-:W-:Y:S02]  /*05e0*/  IADD3 R3, PT, PT, R13.reuse, UR4, RZ ;  /* 0x000000040d037c10 */ /* 0x040fe4000fffe0ff */
[----:B------:R-:W-:Y:S01]  /*05f0*/  IADD3 R10, P0, PT, R13, UR4, RZ ;  /* 0x000000040d0a7c10 */ /* 0x000fe2000ff1e0ff */
[----:B------:R-:W-:Y:S01]  /*0600*/  IMAD R9, R9, UR20, R0 ;  /* 0x0000001409097c24 */ /* 0x000fe2000f8e0200 */
[----:B------:R-:W-:Y:S01]  /*0610*/  MOV R11, UR20 ;  /* 0x00000014000b7c02 */ /* 0x000fe20008000f00 */
[----:B------:R-:W3:Y:S01]  /*0620*/  LDC.64 R4, c[0x0][0x380] ;  /* 0x0000e000ff047b82 */ /* 0x000ee20000000a00 */
[----:B------:R-:W-:Y:S01]  /*0630*/  MOV R15, UR20 ;  /* 0x00000014000f7c02 */ /* 0x000fe20008000f00 */
[----:B-1----:R-:W-:Y:S01]  /*0640*/  IMAD.WIDE R6, R9, 0x4, R6 ;  /* 0x0000000409067825 */ /* 0x002fe200078e0206 */
[----:B------:R-:W-:-:S05]  /*0650*/  MOV R9, UR20 ;  /* 0x0000001400097c02 */ /* 0x000fca0008000f00 */
[----:B------:R-:W-:Y:S02]  /*0660*/  IMAD.WIDE R8, R9, 0x4, R6 ;  /* 0x0000000409087825 */ /* 0x000fe400078e0206 */
[----:B0-----:R-:W4:Y:S02]  /*0670*/  LDG.E R6, desc[UR18][R6.64] ;  /* 0x0000001206067981 */ /* 0x001f24000c1e1900 */
[----:B---3--:R-:W-:Y:S01]  /*0680*/  IMAD.WIDE.U32 R4, R3, 0x4, R4 ;  /* 0x0000000403047825 */ /* 0x008fe200078e0004 */
[----:B------:R-:W-:Y:S01]  /*0690*/  IADD3.X R3, PT, PT, RZ, RZ, RZ, P0, !PT ;  /* 0x000000ffff037210 */ /* 0x000fe200007fe4ff */
[----:B------:R-:W3:Y:S01]  /*06a0*/  LDG.E R17, desc[UR18][R8.64] ;  /* 0x0000001208117981 */ /* 0x000ee2000c1e1900 */
[----:B--2---:R-:W-:-:S03]  /*06b0*/  LEA R2, P0, R10, UR6, 0x2 ;  /* 0x000000060a027c11 */ /* 0x004fc6000f8010ff */
[----:B------:R-:W4:Y:S01]  /*06c0*/  LDG.E R5, desc[UR18][R4.64] ;  /* 0x0000001204057981 */ /* 0x000f22000c1e1900 */
[----:B------:R-:W-:Y:S01]  /*06d0*/  LEA.HI.X R3, R10, UR7, R3, 0x2, P0 ;  /* 0x000000070a037c11 */ /* 0x000fe200080f1403 */
[----:B------:R-:W-:-:S04]  /*06e0*/  IMAD.WIDE R10, R11, 0x4, R8 ;  /* 0x000000040b0a7825 */ /* 0x000fc800078e0208 */
[----:B------:R-:W3:Y:S01]  /*06f0*/  LDG.E R16, desc[UR18][R2.64+0x4] ;  /* 0x0000041202107981 */ /* 0x000ee2000c1e1900 */
[----:B------:R-:W-:-:S03]  /*0700*/  IMAD.WIDE R14, R15, 0x4, R10 ;  /* 0x000000040f0e7825 */ /* 0x000fc600078e020a */
[----:B------:R-:W2:Y:S04]  /*0710*/  LDG.E R19, desc[UR18][R10.64] ;  /* 0x000000120a137981 */ /* 0x000ea8000c1e1900 */
[----:B------:R-:W2:Y:S04]  /*0720*/  LDG.E R18, desc[UR18][R2.64+0x8] ;  /* 0x0000081202127981 */ /* 0x000ea8000c1e1900 */
[----:B------:R-:W5:Y:S04]  /*0730*/  LDG.E R20, desc[UR18][R2.64+0xc] ;  /* 0x00000c1202147981 */ /* 0x000f68000c1e1900 */
[----:B------:R-:W5:Y:S01]  /*0740*/  LDG.E R14, desc[UR18][R14.64] ;  /* 0x000000120e0e7981 */ /* 0x000f62000c1e1900 */
[----:B------:R-:W-:Y:S01]  /*0750*/  UIADD3 UR4, UPT, UPT, UR4, 0x4, URZ ;  /* 0x0000000404047890 */ /* 0x000fe2000fffe0ff */
[----:B----4-:R-:W-:-:S04]  /*0760*/  IMAD R5, R5, R6, R12 ;  /* 0x0000000605057224 */ /* 0x010fc800078e020c */
[----:B---3--:R-:W-:-:S04]  /*0770*/  IMAD R5, R16, R17, R5 ;  /* 0x0000001110057224 */ /* 0x008fc800078e0205 */
[----:B--2---:R-:W-:-:S04]  /*0780*/  IMAD R5, R18, R19, R5 ;  /* 0x0000001312057224 */ /* 0x004fc800078e0205 */
[----:B-----5:R-:W-:-:S07]  /*0790*/  IMAD R12, R20, R14, R5 ;  /* 0x0000000e140c7224 */ /* 0x020fce00078e0205 */
.L_x_3:
[----:B------:R-:W-:Y:S05]  /*07a0*/  BRA.U !UP1, `(.L_x_2) ;  /* 0x0000000109a87547 */ /* 0x000fea000b800000 */
[----:B------:R-:W-:Y:S01]  /*07b0*/  UISETP.NE.AND UP0, UPT, UR5, 0x1, UPT ;  /* 0x000000010500788c */ /* 0x000fe2000bf05270 */
[----:B------:R-:W-:Y:S01]  /*07c0*/  MOV R7, UR4 ;  /* 0x0000000400077c02 */ /* 0x000fe20008000f00 */
[----:B------:R-:W-:Y:S02]  /*07d0*/  ULOP3.LUT UR5, UR20, 0x1, URZ, 0xc0, !UPT ;  /* 0x0000000114057892 */ /* 0x000fe4000f8ec0ff */
[----:B------:R-:W-:Y:S02]  /*07e0*/  MOV R15, UR20 ;  /* 0x00000014000f7c02 */ /* 0x000fe40008000f00 */
[----:B------:R-:W-:Y:S01]  /*07f0*/  UISETP.NE.U32.AND UP1, UPT, UR5, 0x1, UPT ;  /* 0x000000010500788c */ /* 0x000fe2000bf25070 */
[----:B------:R-:W-:-:S04]  /*0800*/  PLOP3.LUT P1, PT, PT, PT, UP0, 0x80, 0x8 ;  /* 0x000000000008781c */ /* 0x000fc80003f2f008 */
[----:B------:R-:W1:Y:S01]  /*0810*/  @UP0 LDCU.128 UR8, c[0x0][0x380] ;  /* 0x00007000ff0807ac */ /* 0x000e620008000c00 */
[----:B------:R-:W-:Y:S01]  /*0820*/  PLOP3.LUT P0, PT, PT, PT, UP1, 0x80, 0x8 ;  /* 0x000000000008781c */ /* 0x000fe20003f0f018 */
[----:B------:R-:W2:Y:S04]  /*0830*/  @UP0 LDCU.64 UR6, c[0x0][0x380] ;  /* 0x00007000ff0607ac */ /* 0x000ea80008000a00 */
[----:B------:R-:W3:Y:S03]  /*0840*/  @!UP1 LDCU.128 UR12, c[0x0][0x380] ;  /* 0x00007000ff0c97ac */ /* 0x000ee60008000c00 */
[C---:B------:R-:W-:Y:S02]  /*0850*/  @P1 IADD3 R3, PT, PT, R13.reuse, UR4, RZ ;  /* 0x000000040d031c10 */ /* 0x040fe4000fffe0ff */
[----:B------:R-:W-:Y:S01]  /*0860*/  @P1 IADD3 R6, P2, PT, R13, UR4, RZ ;  /* 0x000000040d061c10 */ /* 0x000fe2000ff5e0ff */
[----:B------:R-:W-:Y:S01]  /*0870*/  @UP0 UIADD3 UR4, UPT, UPT, UR4, 0x2, URZ ;  /* 0x0000000204040890 */ /* 0x000fe2000fffe0ff */
[----:B-1----:R-:W-:Y:S01]  /*0880*/  MOV R11, UR9 ;  /* 0x00000009000b7c02 */ /* 0x002fe20008000f00 */
[----:B------:R-:W-:Y:S01]  /*0890*/  IMAD.U32 R10, RZ, RZ, UR8 ;  /* 0x00000008ff0a7e24 */ /* 0x000fe2000f8e00ff */
[----:B------:R-:W-:-:S02]  /*08a0*/  MOV R4, UR10 ;  /* 0x0000000a00047c02 */ /* 0x000fc40008000f00 */
[----:B------:R-:W-:Y:S01]  /*08b0*/  MOV R5, UR11 ;  /* 0x0000000b00057c02 */ /* 0x000fe20008000f00 */
[----:B------:R-:W-:-:S04]  /*08c0*/  @P1 IMAD.WIDE.U32 R10, R3, 0x4, R10 ;  /* 0x00000004030a1825 */ /* 0x000fc800078e000a */
[----:B------:R-:W-:Y:S01]  /*08d0*/  @P1 IMAD R3, R7, UR20, R0 ;  /* 0x0000001407031c24 */ /* 0x000fe2000f8e0200 */
[----:B------:R-:W-:Y:S01]  /*08e0*/  @P1 IADD3.X R7, PT, PT, RZ, RZ, RZ, P2, !PT ;  /* 0x000000ffff071210 */ /* 0x000fe200017fe4ff */
[----:B------:R-:W-:Y:S01]  /*08f0*/  IMAD.U32 R19, RZ, RZ, UR4 ;  /* 0x00000004ff137e24 */ /* 0x000fe2000f8e00ff */
[C---:B--2---:R-:W-:Y:S01]  /*0900*/  @P1 LEA R2, P2, R6.reuse, UR6, 0x2 ;  /* 0x0000000606021c11 */ /* 0x044fe2000f8410ff */
[----:B------:R-:W-:Y:S01]  /*0910*/  @P1 IMAD.WIDE R4, R3, 0x4, R4 ;  /* 0x0000000403041825 */ /* 0x000fe200078e0204 */
[----:B------:R-:W-:Y:S01]  /*0920*/  @!P0 IADD3 R17, PT, PT, R13, UR4, RZ ;  /* 0x000000040d118c10 */ /* 0x000fe2000fffe0ff */
[----:B0-----:R-:W2:Y:S01]  /*0930*/  @P1 LDG.E R11, desc[UR18][R10.64] ;  /* 0x000000120a0b1981 */ /* 0x001ea2000c1e1900 */
[----:B------:R-:W-:Y:S01]  /*0940*/  @P1 LEA.HI.X R3, R6, UR7, R7, 0x2, P2 ;  /* 0x0000000706031c11 */ /* 0x000fe200090f1407 */
[----:B------:R-:W-:Y:S01]  /*0950*/  @!P0 IMAD R19, R19, UR20, R0 ;  /* 0x0000001413138c24 */ /* 0x000fe2000f8e0200 */
[----:B---3--:R-:W-:Y:S01]  /*0960*/  MOV R6, UR12 ;  /* 0x0000000c00067c02 */ /* 0x008fe20008000f00 */
[----:B------:R-:W-:Y:S01]  /*0970*/  @P1 IMAD.WIDE R14, R15, 0x4, R4 ;  /* 0x000000040f0e1825 */ /* 0x000fe200078e0204 */
[----:B------:R-:W-:Y:S01]  /*0980*/  MOV R7, UR13 ;  /* 0x0000000d00077c02 */ /* 0x000fe20008000f00 */
[----:B------:R-:W2:Y:S01]  /*0990*/  @P1 LDG.E R4, desc[UR18][R4.64] ;  /* 0x0000001204041981 */ /* 0x000ea2000c1e1900 */
[----:B------:R-:W-:-:S02]  /*09a0*/  MOV R8, UR14 ;  /* 0x0000000e00087c02 */ /* 0x000fc40008000f00 */
[----:B------:R-:W-:Y:S01]  /*09b0*/  MOV R9, UR15 ;  /* 0x0000000f00097c02 */ /* 0x000fe20008000f00 */
[----:B------:R-:W-:Y:S01]  /*09c0*/  @!P0 IMAD.WIDE.U32 R6, R17, 0x4, R6 ;  /* 0x0000000411068825 */ /* 0x000fe200078e0006 */
[----:B------:R-:W3:Y:S03]  /*09d0*/  @P1 LDG.E R14, desc[UR18][R14.64] ;  /* 0x000000120e0e1981 */ /* 0x000ee6000c1e1900 */
[----:B------:R-:W-:Y:S01]  /*09e0*/  @!P0 IMAD.WIDE R8, R19, 0x4, R8 ;  /* 0x0000000413088825 */ /* 0x000fe200078e0208 */
[----:B------:R-:W3:Y:S04]  /*09f0*/  @P1 LDG.E R2, desc[UR18][R2.64+0x4] ;  /* 0x0000041202021981 */ /* 0x000ee8000c1e1900 */
[----:B------:R-:W4:Y:S04]  /*0a00*/  @!P0 LDG.E R7, desc[UR18][R6.64] ;  /* 0x0000001206078981 */ /* 0x000f28000c1e1900 */
[----:B------:R-:W4:Y:S01]  /*0a10*/  @!P0 LDG.E R8, desc[UR18][R8.64] ;  /* 0x0000001208088981 */ /* 0x000f22000c1e1900 */
[----:B--2---:R-:W-:-:S04]  /*0a20*/  @P1 IMAD R11, R11, R4, R12 ;  /* 0x000000040b0b1224 */ /* 0x004fc800078e020c */
[----:B---3--:R-:W-:-:S04]  /*0a30*/  @P1 IMAD R12, R2, R14, R11 ;  /* 0x0000000e020c1224 */ /* 0x008fc800078e020b */
[----:B----4-:R-:W-:-:S07]  /*0a40*/  @!P0 IMAD R12, R7, R8, R12 ;  /* 0x00000008070c8224 */ /* 0x010fce00078e020c */
.L_x_2:
[----:B------:R-:W1:Y:S01]  /*0a50*/  LDC.64 R2, c[0x0][0x390] ;  /* 0x0000e400ff027b82 */ /* 0x000e620000000a00 */
[----:B------:R-:W-:-:S05]  /*0a60*/  IADD3 R13, PT, PT, R0, R13, RZ ;  /* 0x0000000d000d7210 */ /* 0x000fca0007ffe0ff */
[----:B-1----:R-:W-:-:S05]  /*0a70*/  IMAD.WIDE R2, R13, 0x4, R2 ;  /* 0x000000040d027825 */ /* 0x002fca00078e0202 */
[----:B0-----:R-:W-:Y:S01]  /*0a80*/  STG.E desc[UR18][R2.64], R12 ;  /* 0x0000000c02007986 */ /* 0x001fe2000c101912 */
[----:B------:R-:W-:Y:S05]  /*0a90*/  EXIT ;  /* 0x000000000000794d */ /* 0x000fea0003800000 */
.L_x_4:
[----:B------:R-:W-:-:S00]  /*0aa0*/  BRA `(.L_x_4) ;  /* 0xfffffffc00fc7947 */ /* 0x000fc0000383ffff */
[----:B------:R-:W-:-:S00]  /*0ab0*/  NOP ;  /* 0x0000000000007918 */ /* 0x000fc00000000000 */
        /* <DEDUP_REMOVED lines=12> */
.L_x_5:


//--------------------- .nv.shared.reserved.0     --------------------------
	.section	.nv.shared.reserved.0,"aw",@nobits
	.weak		__nv_reservedSMEM_offset_0_alias
	.size		__nv_reservedSMEM_offset_0_alias, 0, 64
	.other		__nv_reservedSMEM_offset_0_alias,@"STO_CUDA_RESERVED_SHARED STV_DEFAULT"
__nv_reservedSMEM_offset_0_alias:
	.zero		0
	.zero		64


//--------------------- .nv.constant0._Z9matMulGPUPiS_S_i --------------------------
	.section	.nv.constant0._Z9matMulGPUPiS_S_i,"a",@progbits
	.sectionflags	@""
	.align	4
.nv.constant0._Z9matMulGPUPiS_S_i:
	.zero		924


//--------------------- SYMBOLS --------------------------

	.type		.nv.reservedSmem.offset0,@object
	.size		.nv.reservedSmem.offset0,0x4
